//
// Generated by NVIDIA NVVM Compiler
//
// Compiler Build ID: CL-36424714
// Cuda compilation tools, release 13.0, V13.0.88
// Based on NVVM 20.0.0
//

.version 9.0
.target sm_100
.address_size 64

	// .globl	_Z14CopyPlane_8bitPKhiPhiii

.visible .entry _Z14CopyPlane_8bitPKhiPhiii(
	.param .u64 .ptr .align 1 _Z14CopyPlane_8bitPKhiPhiii_param_0,
	.param .u32 _Z14CopyPlane_8bitPKhiPhiii_param_1,
	.param .u64 .ptr .align 1 _Z14CopyPlane_8bitPKhiPhiii_param_2,
	.param .u32 _Z14CopyPlane_8bitPKhiPhiii_param_3,
	.param .u32 _Z14CopyPlane_8bitPKhiPhiii_param_4,
	.param .u32 _Z14CopyPlane_8bitPKhiPhiii_param_5
)
{
	.reg .pred 	%p<4>;
	.reg .b16 	%rs<2>;
	.reg .b32 	%r<15>;
	.reg .b64 	%rd<13>;

	ld.param.u64 	%rd1, [_Z14CopyPlane_8bitPKhiPhiii_param_0];
	ld.param.u32 	%r3, [_Z14CopyPlane_8bitPKhiPhiii_param_1];
	ld.param.u64 	%rd2, [_Z14CopyPlane_8bitPKhiPhiii_param_2];
	ld.param.u32 	%r4, [_Z14CopyPlane_8bitPKhiPhiii_param_3];
	ld.param.u32 	%r5, [_Z14CopyPlane_8bitPKhiPhiii_param_4];
	ld.param.u32 	%r6, [_Z14CopyPlane_8bitPKhiPhiii_param_5];
	mov.u32 	%r8, %ctaid.x;
	mov.u32 	%r9, %ntid.x;
	mov.u32 	%r10, %tid.x;
	mad.lo.s32 	%r1, %r8, %r9, %r10;
	mov.u32 	%r11, %ctaid.y;
	mov.u32 	%r12, %ntid.y;
	mov.u32 	%r13, %tid.y;
	mad.lo.s32 	%r14, %r11, %r12, %r13;
	setp.ge.s32 	%p1, %r1, %r5;
	setp.ge.s32 	%p2, %r14, %r6;
	or.pred  	%p3, %p1, %p2;
	@%p3 bra 	$L__BB0_2;
	cvta.to.global.u64 	%rd3, %rd1;
	cvta.to.global.u64 	%rd4, %rd2;
	cvt.u64.u32 	%rd5, %r14;
	cvt.s64.s32 	%rd6, %r3;
	cvt.s64.s32 	%rd7, %r4;
	cvt.s64.s32 	%rd8, %r1;
	mad.lo.s64 	%rd9, %rd6, %rd5, %rd8;
	add.s64 	%rd10, %rd3, %rd9;
	ld.global.u8 	%rs1, [%rd10];
	mad.lo.s64 	%rd11, %rd7, %rd5, %rd8;
	add.s64 	%rd12, %rd4, %rd11;
	st.global.u8 	[%rd12], %rs1;
$L__BB0_2:
	ret;

}
	// .globl	_Z15CopyPlane_16bitPKtiPtiii
.visible .entry _Z15CopyPlane_16bitPKtiPtiii(
	.param .u64 .ptr .align 1 _Z15CopyPlane_16bitPKtiPtiii_param_0,
	.param .u32 _Z15CopyPlane_16bitPKtiPtiii_param_1,
	.param .u64 .ptr .align 1 _Z15CopyPlane_16bitPKtiPtiii_param_2,
	.param .u32 _Z15CopyPlane_16bitPKtiPtiii_param_3,
	.param .u32 _Z15CopyPlane_16bitPKtiPtiii_param_4,
	.param .u32 _Z15CopyPlane_16bitPKtiPtiii_param_5
)
{
	.reg .pred 	%p<4>;
	.reg .b16 	%rs<2>;
	.reg .b32 	%r<15>;
	.reg .b64 	%rd<13>;

	ld.param.u64 	%rd1, [_Z15CopyPlane_16bitPKtiPtiii_param_0];
	ld.param.u32 	%r3, [_Z15CopyPlane_16bitPKtiPtiii_param_1];
	ld.param.u64 	%rd2, [_Z15CopyPlane_16bitPKtiPtiii_param_2];
	ld.param.u32 	%r4, [_Z15CopyPlane_16bitPKtiPtiii_param_3];
	ld.param.u32 	%r5, [_Z15CopyPlane_16bitPKtiPtiii_param_4];
	ld.param.u32 	%r6, [_Z15CopyPlane_16bitPKtiPtiii_param_5];
	mov.u32 	%r8, %ctaid.x;
	mov.u32 	%r9, %ntid.x;
	mov.u32 	%r10, %tid.x;
	mad.lo.s32 	%r1, %r8, %r9, %r10;
	mov.u32 	%r11, %ctaid.y;
	mov.u32 	%r12, %ntid.y;
	mov.u32 	%r13, %tid.y;
	mad.lo.s32 	%r14, %r11, %r12, %r13;
	setp.ge.s32 	%p1, %r1, %r5;
	setp.ge.s32 	%p2, %r14, %r6;
	or.pred  	%p3, %p1, %p2;
	@%p3 bra 	$L__BB1_2;
	cvta.to.global.u64 	%rd3, %rd1;
	cvta.to.global.u64 	%rd4, %rd2;
	cvt.u64.u32 	%rd5, %r14;
	cvt.s64.s32 	%rd6, %r3;
	mad.lo.s64 	%rd7, %rd6, %rd5, %rd3;
	cvt.s64.s32 	%rd8, %r4;
	mad.lo.s64 	%rd9, %rd8, %rd5, %rd4;
	mul.wide.s32 	%rd10, %r1, 2;
	add.s64 	%rd11, %rd7, %rd10;
	ld.global.u16 	%rs1, [%rd11];
	add.s64 	%rd12, %rd9, %rd10;
	st.global.u16 	[%rd12], %rs1;
$L__BB1_2:
	ret;

}


// ===== COMPILED SASS (sm_100) =====

	.target	sm_100

	.elftype	@"ET_EXEC"


//--------------------- .note.nv.tkinfo           --------------------------
	.section	.note.nv.tkinfo,"",@"SHT_NOTE"
	.sectionflags	@"SHF_NOTE_NV_TKINFO"
	.tkinfo
        /*0018*/ 	.word	0x00000002
        /*0030*/ 	.string	""
        /*0030*/ 	.string	"ptxas"
        /*0030*/ 	.string	"Cuda compilation tools, release 13.0, V13.0.88"
        /*0030*/ 	.string	"Build cuda_13.0.r13.0/compiler.36424714_0"
        /*0030*/ 	.string	"-arch sm_100 -m 64 "



//--------------------- .note.nv.cuinfo           --------------------------
	.section	.note.nv.cuinfo,"",@"SHT_NOTE"
	.sectionflags	@"SHF_NOTE_NV_CUINFO"
        /*0018*/ 	.short	0x0002
        /*001a*/ 	.short	0x0064
        /*001c*/ 	.short	0x0082
	.zero		2


//--------------------- .nv.info                  --------------------------
	.section	.nv.info,"",@"SHT_CUDA_INFO"
	.align	4


	//----- nvinfo : EIATTR_REGCOUNT
	.align		4
        /*0000*/ 	.byte	0x04, 0x2f
        /*0002*/ 	.short	(.L_1 - .L_0)
	.align		4
.L_0:
        /*0004*/ 	.word	index@(_Z14CopyPlane_8bitPKhiPhiii)
        /*0008*/ 	.word	0x0000000c


	//----- nvinfo : EIATTR_FRAME_SIZE
	.align		4
.L_1:
        /*000c*/ 	.byte	0x04, 0x11
        /*000e*/ 	.short	(.L_3 - .L_2)
	.align		4
.L_2:
        /*0010*/ 	.word	index@(_Z14CopyPlane_8bitPKhiPhiii)
        /*0014*/ 	.word	0x00000000


	//----- nvinfo : EIATTR_REGCOUNT
	.align		4
.L_3:
        /*0018*/ 	.byte	0x04, 0x2f
        /*001a*/ 	.short	(.L_5 - .L_4)
	.align		4
.L_4:
        /*001c*/ 	.word	index@(_Z15CopyPlane_16bitPKtiPtiii)
        /*0020*/ 	.word	0x0000000c


	//----- nvinfo : EIATTR_FRAME_SIZE
	.align		4
.L_5:
        /*0024*/ 	.byte	0x04, 0x11
        /*0026*/ 	.short	(.L_7 - .L_6)
	.align		4
.L_6:
        /*0028*/ 	.word	index@(_Z15CopyPlane_16bitPKtiPtiii)
        /*002c*/ 	.word	0x00000000


	//----- nvinfo : EIATTR_MIN_STACK_SIZE
	.align		4
.L_7:
        /*0030*/ 	.byte	0x04, 0x12
        /*0032*/ 	.short	(.L_9 - .L_8)
	.align		4
.L_8:
        /*0034*/ 	.word	index@(_Z15CopyPlane_16bitPKtiPtiii)
        /*0038*/ 	.word	0x00000000


	//----- nvinfo : EIATTR_MIN_STACK_SIZE
	.align		4
.L_9:
        /*003c*/ 	.byte	0x04, 0x12
        /*003e*/ 	.short	(.L_11 - .L_10)
	.align		4
.L_10:
        /*0040*/ 	.word	index@(_Z14CopyPlane_8bitPKhiPhiii)
        /*0044*/ 	.word	0x00000000
.L_11:


//--------------------- .nv.compat                --------------------------
	.section	.nv.compat,"",@"SHT_CUDA_COMPAT_INFO"
	.align	4
        /*0000*/ 	.byte	0x02, 0x09, 0x00, 0x00, 0x02, 0x02, 0x01, 0x00, 0x02, 0x05, 0x05, 0x00, 0x03, 0x07, 0x01, 0x01
        /*0010*/ 	.byte	0x02, 0x03, 0x00, 0x00, 0x02, 0x06, 0x01, 0x00, 0x04, 0x0b, 0x08, 0x00, 0x09, 0x00, 0x00, 0x00
        /*0020*/ 	.byte	0x00, 0x00, 0x00, 0x00


//--------------------- .nv.info._Z15CopyPlane_16bitPKtiPtiii --------------------------
	.section	.nv.info._Z15CopyPlane_16bitPKtiPtiii,"",@"SHT_CUDA_INFO"
	.sectionflags	@""
	.align	4


	//----- nvinfo : EIATTR_CUDA_API_VERSION
	.align		4
        /*0000*/ 	.byte	0x04, 0x37
        /*0002*/ 	.short	(.L_13 - .L_12)
.L_12:
        /*0004*/ 	.word	0x00000082


	//----- nvinfo : EIATTR_KPARAM_INFO
	.align		4
.L_13:
        /*0008*/ 	.byte	0x04, 0x17
        /*000a*/ 	.short	(.L_15 - .L_14)
.L_14:
        /*000c*/ 	.word	0x00000000
        /*0010*/ 	.short	0x0005
        /*0012*/ 	.short	0x0020
        /*0014*/ 	.byte	0x00, 0xf0, 0x11, 0x00


	//----- nvinfo : EIATTR_KPARAM_INFO
	.align		4
.L_15:
        /*0018*/ 	.byte	0x04, 0x17
        /*001a*/ 	.short	(.L_17 - .L_16)
.L_16:
        /*001c*/ 	.word	0x00000000
        /*0020*/ 	.short	0x0004
        /*0022*/ 	.short	0x001c
        /*0024*/ 	.byte	0x00, 0xf0, 0x11, 0x00


	//----- nvinfo : EIATTR_KPARAM_INFO
	.align		4
.L_17:
        /*0028*/ 	.byte	0x04, 0x17
        /*002a*/ 	.short	(.L_19 - .L_18)
.L_18:
        /*002c*/ 	.word	0x00000000
        /*0030*/ 	.short	0x0003
        /*0032*/ 	.short	0x0018
        /*0034*/ 	.byte	0x00, 0xf0, 0x11, 0x00


	//----- nvinfo : EIATTR_KPARAM_INFO
	.align		4
.L_19:
        /*0038*/ 	.byte	0x04, 0x17
        /*003a*/ 	.short	(.L_21 - .L_20)
.L_20:
        /*003c*/ 	.word	0x00000000
        /*0040*/ 	.short	0x0002
        /*0042*/ 	.short	0x0010
        /*0044*/ 	.byte	0x00, 0xf5, 0x21, 0x00


	//----- nvinfo : EIATTR_KPARAM_INFO
	.align		4
.L_21:
        /*0048*/ 	.byte	0x04, 0x17
        /*004a*/ 	.short	(.L_23 - .L_22)
.L_22:
        /*004c*/ 	.word	0x00000000
        /*0050*/ 	.short	0x0001
        /*0052*/ 	.short	0x0008
        /*0054*/ 	.byte	0x00, 0xf0, 0x11, 0x00


	//----- nvinfo : EIATTR_KPARAM_INFO
	.align		4
.L_23:
        /*0058*/ 	.byte	0x04, 0x17
        /*005a*/ 	.short	(.L_25 - .L_24)
.L_24:
        /*005c*/ 	.word	0x00000000
        /*0060*/ 	.short	0x0000
        /*0062*/ 	.short	0x0000
        /*0064*/ 	.byte	0x00, 0xf5, 0x21, 0x00


	//----- nvinfo : EIATTR_SPARSE_MMA_MASK
	.align		4
.L_25:
        /*0068*/ 	.byte	0x03, 0x50
        /*006a*/ 	.short	0x0000


	//----- nvinfo : EIATTR_MAXREG_COUNT
	.align		4
        /*006c*/ 	.byte	0x03, 0x1b
        /*006e*/ 	.short	0x00ff


	//----- nvinfo : EIATTR_MERCURY_ISA_VERSION
	.align		4
        /*0070*/ 	.byte	0x03, 0x5f
        /*0072*/ 	.short	0x0101


	//----- nvinfo : EIATTR_VRC_CTA_INIT_COUNT
	.align		4
        /*0074*/ 	.byte	0x02, 0x4a
	.zero		1
	.zero		1


	//----- nvinfo : EIATTR_EXIT_INSTR_OFFSETS
	.align		4
        /*0078*/ 	.byte	0x04, 0x1c
        /*007a*/ 	.short	(.L_27 - .L_26)


	//   ....[0]....
.L_26:
        /*007c*/ 	.word	0x000000d0


	//   ....[1]....
        /*0080*/ 	.word	0x000001f0


	//----- nvinfo : EIATTR_CBANK_PARAM_SIZE
	.align		4
.L_27:
        /*0084*/ 	.byte	0x03, 0x19
        /*0086*/ 	.short	0x0024


	//----- nvinfo : EIATTR_PARAM_CBANK
	.align		4
        /*0088*/ 	.byte	0x04, 0x0a
        /*008a*/ 	.short	(.L_29 - .L_28)
	.align		4
.L_28:
        /*008c*/ 	.word	index@(.nv.constant0._Z15CopyPlane_16bitPKtiPtiii)
        /*0090*/ 	.short	0x0380
        /*0092*/ 	.short	0x0024


	//----- nvinfo : EIATTR_SW_WAR
	.align		4
.L_29:
        /*0094*/ 	.byte	0x04, 0x36
        /*0096*/ 	.short	(.L_31 - .L_30)
.L_30:
        /*0098*/ 	.word	0x00000008
.L_31:


//--------------------- .nv.info._Z14CopyPlane_8bitPKhiPhiii --------------------------
	.section	.nv.info._Z14CopyPlane_8bitPKhiPhiii,"",@"SHT_CUDA_INFO"
	.sectionflags	@""
	.align	4


	//----- nvinfo : EIATTR_CUDA_API_VERSION
	.align		4
        /*0000*/ 	.byte	0x04, 0x37
        /*0002*/ 	.short	(.L_33 - .L_32)
.L_32:
        /*0004*/ 	.word	0x00000082


	//----- nvinfo : EIATTR_KPARAM_INFO
	.align		4
.L_33:
        /*0008*/ 	.byte	0x04, 0x17
        /*000a*/ 	.short	(.L_35 - .L_34)
.L_34:
        /*000c*/ 	.word	0x00000000
        /*0010*/ 	.short	0x0005
        /*0012*/ 	.short	0x0020
        /*0014*/ 	.byte	0x00, 0xf0, 0x11, 0x00


	//----- nvinfo : EIATTR_KPARAM_INFO
	.align		4
.L_35:
        /*0018*/ 	.byte	0x04, 0x17
        /*001a*/ 	.short	(.L_37 - .L_36)
.L_36:
        /*001c*/ 	.word	0x00000000
        /*0020*/ 	.short	0x0004
        /*0022*/ 	.short	0x001c
        /*0024*/ 	.byte	0x00, 0xf0, 0x11, 0x00


	//----- nvinfo : EIATTR_KPARAM_INFO
	.align		4
.L_37:
        /*0028*/ 	.byte	0x04, 0x17
        /*002a*/ 	.short	(.L_39 - .L_38)
.L_38:
        /*002c*/ 	.word	0x00000000
        /*0030*/ 	.short	0x0003
        /*0032*/ 	.short	0x0018
        /*0034*/ 	.byte	0x00, 0xf0, 0x11, 0x00


	//----- nvinfo : EIATTR_KPARAM_INFO
	.align		4
.L_39:
        /*0038*/ 	.byte	0x04, 0x17
        /*003a*/ 	.short	(.L_41 - .L_40)
.L_40:
        /*003c*/ 	.word	0x00000000
        /*0040*/ 	.short	0x0002
        /*0042*/ 	.short	0x0010
        /*0044*/ 	.byte	0x00, 0xf5, 0x21, 0x00


	//----- nvinfo : EIATTR_KPARAM_INFO
	.align		4
.L_41:
        /*0048*/ 	.byte	0x04, 0x17
        /*004a*/ 	.short	(.L_43 - .L_42)
.L_42:
        /*004c*/ 	.word	0x00000000
        /*0050*/ 	.short	0x0001
        /*0052*/ 	.short	0x0008
        /*0054*/ 	.byte	0x00, 0xf0, 0x11, 0x00


	//----- nvinfo : EIATTR_KPARAM_INFO
	.align		4
.L_43:
        /*0058*/ 	.byte	0x04, 0x17
        /*005a*/ 	.short	(.L_45 - .L_44)
.L_44:
        /*005c*/ 	.word	0x00000000
        /*0060*/ 	.short	0x0000
        /*0062*/ 	.short	0x0000
        /*0064*/ 	.byte	0x00, 0xf5, 0x21, 0x00


	//----- nvinfo : EIATTR_SPARSE_MMA_MASK
	.align		4
.L_45:
        /*0068*/ 	.byte	0x03, 0x50
        /*006a*/ 	.short	0x0000


	//----- nvinfo : EIATTR_MAXREG_COUNT
	.align		4
        /*006c*/ 	.byte	0x03, 0x1b
        /*006e*/ 	.short	0x00ff


	//----- nvinfo : EIATTR_MERCURY_ISA_VERSION
	.align		4
        /*0070*/ 	.byte	0x03, 0x5f
        /*0072*/ 	.short	0x0101


	//----- nvinfo : EIATTR_VRC_CTA_INIT_COUNT
	.align		4
        /*0074*/ 	.byte	0x02, 0x4a
	.zero		1
	.zero		1


	//----- nvinfo : EIATTR_EXIT_INSTR_OFFSETS
	.align		4
        /*0078*/ 	.byte	0x04, 0x1c
        /*007a*/ 	.short	(.L_47 - .L_46)


	//   ....[0]....
.L_46:
        /*007c*/ 	.word	0x000000d0


	//   ....[1]....
        /*0080*/ 	.word	0x00000200


	//----- nvinfo : EIATTR_CBANK_PARAM_SIZE
	.align		4
.L_47:
        /*0084*/ 	.byte	0x03, 0x19
        /*0086*/ 	.short	0x0024


	//----- nvinfo : EIATTR_PARAM_CBANK
	.align		4
        /*0088*/ 	.byte	0x04, 0x0a
        /*008a*/ 	.short	(.L_49 - .L_48)
	.align		4
.L_48:
        /*008c*/ 	.word	index@(.nv.constant0._Z14CopyPlane_8bitPKhiPhiii)
        /*0090*/ 	.short	0x0380
        /*0092*/ 	.short	0x0024


	//----- nvinfo : EIATTR_SW_WAR
	.align		4
.L_49:
        /*0094*/ 	.byte	0x04, 0x36
        /*0096*/ 	.short	(.L_51 - .L_50)
.L_50:
        /*0098*/ 	.word	0x00000008
.L_51:


//--------------------- .nv.callgraph             --------------------------
	.section	.nv.callgraph,"",@"SHT_CUDA_CALLGRAPH"
	.align	4
	.sectionentsize	8
	.align		4
        /*0000*/ 	.word	0x00000000
	.align		4
        /*0004*/ 	.word	0xffffffff
	.align		4
        /*0008*/ 	.word	0x00000000
	.align		4
        /*000c*/ 	.word	0xfffffffe
	.align		4
        /*0010*/ 	.word	0x00000000
	.align		4
        /*0014*/ 	.word	0xfffffffd
	.align		4
        /*0018*/ 	.word	0x00000000
	.align		4
        /*001c*/ 	.word	0xfffffffc


//--------------------- .text._Z15CopyPlane_16bitPKtiPtiii --------------------------
	.section	.text._Z15CopyPlane_16bitPKtiPtiii,"ax",@progbits
	.align	128
        .global         _Z15CopyPlane_16bitPKtiPtiii
        .type           _Z15CopyPlane_16bitPKtiPtiii,@function
        .size           _Z15CopyPlane_16bitPKtiPtiii,(.L_x_2 - _Z15CopyPlane_16bitPKtiPtiii)
        .other          _Z15CopyPlane_16bitPKtiPtiii,@"STO_CUDA_ENTRY STV_DEFAULT"
_Z15CopyPlane_16bitPKtiPtiii:
.text._Z15CopyPlane_16bitPKtiPtiii:
[----:B------:R-:W-:Y:S01]  /*0000*/  LDC R1, c[0x0][0x37c] ;  /* 0x0000df00ff017b82 */ /* 0x000fe20000000800 */
[----:B------:R-:W0:Y:S07]  /*0010*/  S2R R2, SR_TID.Y ;  /* 0x0000000000027919 */ /* 0x000e2e0000002200 */
[----:B------:R-:W1:Y:S01]  /*0020*/  LDC R7, c[0x0][0x360] ;  /* 0x0000d800ff077b82 */ /* 0x000e620000000800 */
[----:B------:R-:W2:Y:S01]  /*0030*/  LDCU UR6, c[0x0][0x3a0] ;  /* 0x00007400ff0677ac */ /* 0x000ea20008000800 */
[----:B------:R-:W1:Y:S01]  /*0040*/  S2R R0, SR_TID.X ;  /* 0x0000000000007919 */ /* 0x000e620000002100 */
[----:B------:R-:W3:Y:S05]  /*0050*/  LDCU UR7, c[0x0][0x39c] ;  /* 0x00007380ff0777ac */ /* 0x000eea0008000800 */
[----:B------:R-:W0:Y:S08]  /*0060*/  S2UR UR5, SR_CTAID.Y ;  /* 0x00000000000579c3 */ /* 0x000e300000002600 */
[----:B------:R-:W0:Y:S08]  /*0070*/  LDC R9, c[0x0][0x364] ;  /* 0x0000d900ff097b82 */ /* 0x000e300000000800 */
[----:B------:R-:W1:Y:S01]  /*0080*/  S2UR UR4, SR_CTAID.X ;  /* 0x00000000000479c3 */ /* 0x000e620000002500 */
[----:B0-----:R-:W-:-:S05]  /*0090*/  IMAD R9, R9, UR5, R2 ;  /* 0x0000000509097c24 */ /* 0x001fca000f8e0202 */
[----:B--2---:R-:W-:Y:S01]  /*00a0*/  ISETP.GE.AND P0, PT, R9, UR6, PT ;  /* 0x0000000609007c0c */ /* 0x004fe2000bf06270 */
[----:B-1----:R-:W-:-:S05]  /*00b0*/  IMAD R7, R7, UR4, R0 ;  /* 0x0000000407077c24 */ /* 0x002fca000f8e0200 */
[----:B---3--:R-:W-:-:S13]  /*00c0*/  ISETP.GE.OR P0, PT, R7, UR7, P0 ;  /* 0x0000000707007c0c */ /* 0x008fda0008706670 */
[----:B------:R-:W-:Y:S05]  /*00d0*/  @P0 EXIT ;  /* 0x000000000000094d */ /* 0x000fea0003800000 */
[----:B------:R-:W0:Y:S01]  /*00e0*/  LDC.64 R2, c[0x0][0x380] ;  /* 0x0000e000ff027b82 */ /* 0x000e220000000a00 */
[----:B------:R-:W1:Y:S01]  /*00f0*/  LDCU UR7, c[0x0][0x388] ;  /* 0x00007100ff0777ac */ /* 0x000e620008000800 */
[----:B------:R-:W2:Y:S01]  /*0100*/  LDCU.64 UR4, c[0x0][0x358] ;  /* 0x00006b00ff0477ac */ /* 0x000ea20008000a00 */
[----:B-1----:R-:W-:Y:S02]  /*0110*/  USHF.R.S32.HI UR6, URZ, 0x1f, UR7 ;  /* 0x0000001fff067899 */ /* 0x002fe40008011407 */
[C---:B0-----:R-:W-:Y:S01]  /*0120*/  IMAD.WIDE.U32 R2, R9.reuse, UR7, R2 ;  /* 0x0000000709027c25 */ /* 0x041fe2000f8e0002 */
[----:B------:R-:W0:Y:S03]  /*0130*/  LDCU UR7, c[0x0][0x398] ;  /* 0x00007300ff0777ac */ /* 0x000e260008000800 */
[----:B------:R-:W-:-:S05]  /*0140*/  IMAD R5, R9, UR6, RZ ;  /* 0x0000000609057c24 */ /* 0x000fca000f8e02ff */
[----:B------:R-:W-:Y:S02]  /*0150*/  IADD3 R3, PT, PT, R3, R5, RZ ;  /* 0x0000000503037210 */ /* 0x000fe40007ffe0ff */
[----:B------:R-:W1:Y:S01]  /*0160*/  LDC.64 R4, c[0x0][0x390] ;  /* 0x0000e400ff047b82 */ /* 0x000e620000000a00 */
[----:B------:R-:W-:-:S06]  /*0170*/  IMAD.WIDE R2, R7, 0x2, R2 ;  /* 0x0000000207027825 */ /* 0x000fcc00078e0202 */
[----:B--2---:R-:W2:Y:S01]  /*0180*/  LDG.E.U16 R3, desc[UR4][R2.64] ;  /* 0x0000000402037981 */ /* 0x004ea2000c1e1500 */
[----:B0-----:R-:W-:Y:S02]  /*0190*/  USHF.R.S32.HI UR6, URZ, 0x1f, UR7 ;  /* 0x0000001fff067899 */ /* 0x001fe40008011407 */
[----:B-1----:R-:W-:-:S04]  /*01a0*/  IMAD.WIDE.U32 R4, R9, UR7, R4 ;  /* 0x0000000709047c25 */ /* 0x002fc8000f8e0004 */
[----:B------:R-:W-:-:S05]  /*01b0*/  IMAD R9, R9, UR6, RZ ;  /* 0x0000000609097c24 */ /* 0x000fca000f8e02ff */
[----:B------:R-:W-:-:S03]  /*01c0*/  IADD3 R5, PT, PT, R5, R9, RZ ;  /* 0x0000000905057210 */ /* 0x000fc60007ffe0ff */
[----:B------:R-:W-:-:S05]  /*01d0*/  IMAD.WIDE R4, R7, 0x2, R4 ;  /* 0x0000000207047825 */ /* 0x000fca00078e0204 */
[----:B--2---:R-:W-:Y:S01]  /*01e0*/  STG.E.U16 desc[UR4][R4.64], R3 ;  /* 0x0000000304007986 */ /* 0x004fe2000c101504 */
[----:B------:R-:W-:Y:S05]  /*01f0*/  EXIT ;  /* 0x000000000000794d */ /* 0x000fea0003800000 */
.L_x_0:
[----:B------:R-:W-:-:S00]  /*0200*/  BRA `(.L_x_0) ;  /* 0xfffffffc00fc7947 */ /* 0x000fc0000383ffff */
[----:B------:R-:W-:-:S00]  /*0210*/  NOP ;  /* 0x0000000000007918 */ /* 0x000fc00000000000 */
        /* <DEDUP_REMOVED lines=14> */
.L_x_2:


//--------------------- .text._Z14CopyPlane_8bitPKhiPhiii --------------------------
	.section	.text._Z14CopyPlane_8bitPKhiPhiii,"ax",@progbits
	.align	128
        .global         _Z14CopyPlane_8bitPKhiPhiii
        .type           _Z14CopyPlane_8bitPKhiPhiii,@function
        .size           _Z14CopyPlane_8bitPKhiPhiii,(.L_x_3 - _Z14CopyPlane_8bitPKhiPhiii)
        .other          _Z14CopyPlane_8bitPKhiPhiii,@"STO_CUDA_ENTRY STV_DEFAULT"
_Z14CopyPlane_8bitPKhiPhiii:
.text._Z14CopyPlane_8bitPKhiPhiii:
        /* <DEDUP_REMOVED lines=14> */
[----:B------:R-:W0:Y:S01]  /*00e0*/  LDCU UR7, c[0x0][0x388] ;  /* 0x00007100ff0777ac */ /* 0x000e220008000800 */
[--C-:B------:R-:W-:Y:S01]  /*00f0*/  SHF.R.S32.HI R5, RZ, 0x1f, R4.reuse ;  /* 0x0000001fff057819 */ /* 0x100fe20000011404 */
[----:B------:R-:W1:Y:S01]  /*0100*/  LDCU.64 UR8, c[0x0][0x380] ;  /* 0x00007000ff0877ac */ /* 0x000e620008000a00 */
[----:B------:R-:W2:Y:S01]  /*0110*/  LDCU.64 UR4, c[0x0][0x358] ;  /* 0x00006b00ff0477ac */ /* 0x000ea20008000a00 */
[----:B0-----:R-:W-:Y:S02]  /*0120*/  USHF.R.S32.HI UR6, URZ, 0x1f, UR7 ;  /* 0x0000001fff067899 */ /* 0x001fe40008011407 */
[C---:B------:R-:W-:Y:S01]  /*0130*/  IMAD.WIDE.U32 R2, R7.reuse, UR7, R4 ;  /* 0x0000000707027c25 */ /* 0x040fe2000f8e0004 */
[----:B------:R-:W0:Y:S03]  /*0140*/  LDCU UR7, c[0x0][0x398] ;  /* 0x00007300ff0777ac */ /* 0x000e260008000800 */
[----:B------:R-:W-:Y:S01]  /*0150*/  IMAD R9, R7, UR6, RZ ;  /* 0x0000000607097c24 */ /* 0x000fe2000f8e02ff */
[----:B-1----:R-:W-:-:S04]  /*0160*/  IADD3 R2, P0, PT, R2, UR8, RZ ;  /* 0x0000000802027c10 */ /* 0x002fc8000ff1e0ff */
[----:B------:R-:W-:Y:S01]  /*0170*/  IADD3.X R3, PT, PT, R3, UR9, R9, P0, !PT ;  /* 0x0000000903037c10 */ /* 0x000fe200087fe409 */
[----:B------:R-:W1:Y:S05]  /*0180*/  LDCU.64 UR8, c[0x0][0x390] ;  /* 0x00007200ff0877ac */ /* 0x000e6a0008000a00 */
[----:B--2---:R-:W2:Y:S01]  /*0190*/  LDG.E.U8 R3, desc[UR4][R2.64] ;  /* 0x0000000402037981 */ /* 0x004ea2000c1e1100 */
[----:B0-----:R-:W-:Y:S02]  /*01a0*/  USHF.R.S32.HI UR6, URZ, 0x1f, UR7 ;  /* 0x0000001fff067899 */ /* 0x001fe40008011407 */
[----:B------:R-:W-:-:S04]  /*01b0*/  IMAD.WIDE.U32 R4, R7, UR7, R4 ;  /* 0x0000000707047c25 */ /* 0x000fc8000f8e0004 */
[----:B------:R-:W-:Y:S01]  /*01c0*/  IMAD R7, R7, UR6, RZ ;  /* 0x0000000607077c24 */ /* 0x000fe2000f8e02ff */
[----:B-1----:R-:W-:-:S04]  /*01d0*/  IADD3 R4, P0, PT, R4, UR8, RZ ;  /* 0x0000000804047c10 */ /* 0x002fc8000ff1e0ff */
[----:B------:R-:W-:-:S05]  /*01e0*/  IADD3.X R5, PT, PT, R5, UR9, R7, P0, !PT ;  /* 0x0000000905057c10 */ /* 0x000fca00087fe407 */
[----:B--2---:R-:W-:Y:S01]  /*01f0*/  STG.E.U8 desc[UR4][R4.64], R3 ;  /* 0x0000000304007986 */ /* 0x004fe2000c101104 */
[----:B------:R-:W-:Y:S05]  /*0200*/  EXIT ;  /* 0x000000000000794d */ /* 0x000fea0003800000 */
.L_x_1:
        /* <DEDUP_REMOVED lines=15> */
.L_x_3:


//--------------------- .nv.shared.reserved.0     --------------------------
	.section	.nv.shared.reserved.0,"aw",@nobits
	.weak		__nv_reservedSMEM_offset_0_alias
	.size		__nv_reservedSMEM_offset_0_alias, 0, 64
	.other		__nv_reservedSMEM_offset_0_alias,@"STO_CUDA_RESERVED_SHARED STV_DEFAULT"
__nv_reservedSMEM_offset_0_alias:
	.zero		0
	.zero		64


//--------------------- .nv.constant0._Z15CopyPlane_16bitPKtiPtiii --------------------------
	.section	.nv.constant0._Z15CopyPlane_16bitPKtiPtiii,"a",@progbits
	.sectionflags	@""
	.align	4
.nv.constant0._Z15CopyPlane_16bitPKtiPtiii:
	.zero		932


//--------------------- .nv.constant0._Z14CopyPlane_8bitPKhiPhiii --------------------------
	.section	.nv.constant0._Z14CopyPlane_8bitPKhiPhiii,"a",@progbits
	.sectionflags	@""
	.align	4
.nv.constant0._Z14CopyPlane_8bitPKhiPhiii:
	.zero		932


//--------------------- SYMBOLS --------------------------

	.type		.nv.reservedSmem.offset0,@object
	.size		.nv.reservedSmem.offset0,0x4
